	.headerflags	@"EF_CUDA_TEXMODE_UNIFIED EF_CUDA_64BIT_ADDRESS EF_CUDA_ACCELERATORS EF_CUDA_SM90 EF_CUDA_VIRTUAL_SM(EF_CUDA_SM90)"
	.elftype	@"ET_EXEC"


//--------------------- .nv.info                  --------------------------
	.section	.nv.info,"",@"SHT_CUDA_INFO"
	.align	4


	//----- nvinfo : EIATTR_REGCOUNT
	.align		4
        /*0000*/ 	.byte	0x04, 0x2f
        /*0002*/ 	.short	(.L_3 - .L_2)
	.align		4
.L_2:
        /*0004*/ 	.word	index@(triton_poi_fused__native_batch_norm_legit_no_training_add_relu_12)
        /*0008*/ 	.word	0x00000022


	//----- nvinfo : EIATTR_MIN_STACK_SIZE
	.align		4
.L_3:
        /*000c*/ 	.byte	0x04, 0x12
        /*000e*/ 	.short	(.L_5 - .L_4)
	.align		4
.L_4:
        /*0010*/ 	.word	index@(triton_poi_fused__native_batch_norm_legit_no_training_add_relu_12)
        /*0014*/ 	.word	0x00000000


	//----- nvinfo : EIATTR_FRAME_SIZE
	.align		4
.L_5:
        /*0018*/ 	.byte	0x04, 0x11
        /*001a*/ 	.short	(.L_7 - .L_6)
	.align		4
.L_6:
        /*001c*/ 	.word	index@(triton_poi_fused__native_batch_norm_legit_no_training_add_relu_12)
        /*0020*/ 	.word	0x00000000


	//----- nvinfo : EIATTR_MIN_STACK_SIZE
	.align		4
.L_7:
        /*0024*/ 	.byte	0x04, 0x12
        /*0026*/ 	.short	(.L_9 - .L_8)
	.align		4
.L_8:
        /*0028*/ 	.word	index@(triton_poi_fused__native_batch_norm_legit_no_training_add_relu_12)
        /*002c*/ 	.word	0x00000000
.L_9:


//--------------------- .nv.info.triton_poi_fused__native_batch_norm_legit_no_training_add_relu_12 --------------------------
	.section	.nv.info.triton_poi_fused__native_batch_norm_legit_no_training_add_relu_12,"",@"SHT_CUDA_INFO"
	.sectionflags	@""
	.align	4


	//----- nvinfo : EIATTR_CUDA_API_VERSION
	.align		4
        /*0000*/ 	.byte	0x04, 0x37
        /*0002*/ 	.short	(.L_11 - .L_10)
.L_10:
        /*0004*/ 	.word	0x0000007c


	//----- nvinfo : EIATTR_KPARAM_INFO
	.align		4
.L_11:
        /*0008*/ 	.byte	0x04, 0x17
        /*000a*/ 	.short	(.L_13 - .L_12)
.L_12:
        /*000c*/ 	.word	0x00000000
        /*0010*/ 	.short	0x0007
        /*0012*/ 	.short	0x0038
        /*0014*/ 	.byte	0x00, 0xf0, 0x11, 0x00


	//----- nvinfo : EIATTR_KPARAM_INFO
	.align		4
.L_13:
        /*0018*/ 	.byte	0x04, 0x17
        /*001a*/ 	.short	(.L_15 - .L_14)
.L_14:
        /*001c*/ 	.word	0x00000000
        /*0020*/ 	.short	0x0006
        /*0022*/ 	.short	0x0030
        /*0024*/ 	.byte	0x00, 0xf4, 0x21, 0x00


	//----- nvinfo : EIATTR_KPARAM_INFO
	.align		4
.L_15:
        /*0028*/ 	.byte	0x04, 0x17
        /*002a*/ 	.short	(.L_17 - .L_16)
.L_16:
        /*002c*/ 	.word	0x00000000
        /*0030*/ 	.short	0x0005
        /*0032*/ 	.short	0x0028
        /*0034*/ 	.byte	0x00, 0xf4, 0x21, 0x00


	//----- nvinfo : EIATTR_KPARAM_INFO
	.align		4
.L_17:
        /*0038*/ 	.byte	0x04, 0x17
        /*003a*/ 	.short	(.L_19 - .L_18)
.L_18:
        /*003c*/ 	.word	0x00000000
        /*0040*/ 	.short	0x0004
        /*0042*/ 	.short	0x0020
        /*0044*/ 	.byte	0x00, 0xf4, 0x21, 0x00


	//----- nvinfo : EIATTR_KPARAM_INFO
	.align		4
.L_19:
        /*0048*/ 	.byte	0x04, 0x17
        /*004a*/ 	.short	(.L_21 - .L_20)
.L_20:
        /*004c*/ 	.word	0x00000000
        /*0050*/ 	.short	0x0003
        /*0052*/ 	.short	0x0018
        /*0054*/ 	.byte	0x00, 0xf4, 0x21, 0x00


	//----- nvinfo : EIATTR_KPARAM_INFO
	.align		4
.L_21:
        /*0058*/ 	.byte	0x04, 0x17
        /*005a*/ 	.short	(.L_23 - .L_22)
.L_22:
        /*005c*/ 	.word	0x00000000
        /*0060*/ 	.short	0x0002
        /*0062*/ 	.short	0x0010
        /*0064*/ 	.byte	0x00, 0xf4, 0x21, 0x00


	//----- nvinfo : EIATTR_KPARAM_INFO
	.align		4
.L_23:
        /*0068*/ 	.byte	0x04, 0x17
        /*006a*/ 	.short	(.L_25 - .L_24)
.L_24:
        /*006c*/ 	.word	0x00000000
        /*0070*/ 	.short	0x0001
        /*0072*/ 	.short	0x0008
        /*0074*/ 	.byte	0x00, 0xf4, 0x21, 0x00


	//----- nvinfo : EIATTR_KPARAM_INFO
	.align		4
.L_25:
        /*0078*/ 	.byte	0x04, 0x17
        /*007a*/ 	.short	(.L_27 - .L_26)
.L_26:
        /*007c*/ 	.word	0x00000000
        /*0080*/ 	.short	0x0000
        /*0082*/ 	.short	0x0000
        /*0084*/ 	.byte	0x00, 0xf4, 0x21, 0x00


	//----- nvinfo : EIATTR_SPARSE_MMA_MASK
	.align		4
.L_27:
        /*0088*/ 	.byte	0x03, 0x50
        /*008a*/ 	.short	0x0000


	//----- nvinfo : EIATTR_MAXREG_COUNT
	.align		4
        /*008c*/ 	.byte	0x03, 0x1b
        /*008e*/ 	.short	0x00ff


	//----- nvinfo : EIATTR_EXIT_INSTR_OFFSETS
	.align		4
        /*0090*/ 	.byte	0x04, 0x1c
        /*0092*/ 	.short	(.L_29 - .L_28)


	//   ....[0]....
.L_28:
        /*0094*/ 	.word	0x000007d0


	//----- nvinfo : EIATTR_REQNTID
	.align		4
.L_29:
        /*0098*/ 	.byte	0x04, 0x10
        /*009a*/ 	.short	(.L_31 - .L_30)
.L_30:
        /*009c*/ 	.word	0x00000080
        /*00a0*/ 	.word	0x00000001
        /*00a4*/ 	.word	0x00000001


	//----- nvinfo : EIATTR_CBANK_PARAM_SIZE
	.align		4
.L_31:
        /*00a8*/ 	.byte	0x03, 0x19
        /*00aa*/ 	.short	0x003c


	//----- nvinfo : EIATTR_PARAM_CBANK
	.align		4
        /*00ac*/ 	.byte	0x04, 0x0a
        /*00ae*/ 	.short	(.L_33 - .L_32)
	.align		4
.L_32:
        /*00b0*/ 	.word	index@(.nv.constant0.triton_poi_fused__native_batch_norm_legit_no_training_add_relu_12)
        /*00b4*/ 	.short	0x0210
        /*00b6*/ 	.short	0x003c


	//----- nvinfo : EIATTR_SW_WAR
	.align		4
.L_33:
        /*00b8*/ 	.byte	0x04, 0x36
        /*00ba*/ 	.short	(.L_35 - .L_34)
.L_34:
        /*00bc*/ 	.word	0x00000008
.L_35:


//--------------------- .nv.callgraph             --------------------------
	.section	.nv.callgraph,"",@"SHT_CUDA_CALLGRAPH"
	.align	4
	.sectionentsize	8
	.align		4
        /*0000*/ 	.word	0x00000000
	.align		4
        /*0004*/ 	.word	0xffffffff
	.align		4
        /*0008*/ 	.word	0x00000000
	.align		4
        /*000c*/ 	.word	0xfffffffe
	.align		4
        /*0010*/ 	.word	0x00000000
	.align		4
        /*0014*/ 	.word	0xfffffffd
	.align		4
        /*0018*/ 	.word	0x00000000
	.align		4
        /*001c*/ 	.word	0xfffffffc


//--------------------- .nv.constant4             --------------------------
	.section	.nv.constant4,"a",@progbits
	.align	8
	.align		8
.nv.constant4:
        /*0000*/ 	.dword	_$_str
	.align		8
        /*0008*/ 	.dword	_$_str_$_2


//--------------------- .text.triton_poi_fused__native_batch_norm_legit_no_training_add_relu_12 --------------------------
	.section	.text.triton_poi_fused__native_batch_norm_legit_no_training_add_relu_12,"ax",@progbits
	.align	128
        .global         triton_poi_fused__native_batch_norm_legit_no_training_add_relu_12
        .type           triton_poi_fused__native_batch_norm_legit_no_training_add_relu_12,@function
        .size           triton_poi_fused__native_batch_norm_legit_no_training_add_relu_12,(.L_x_1 - triton_poi_fused__native_batch_norm_legit_no_training_add_relu_12)
        .other          triton_poi_fused__native_batch_norm_legit_no_training_add_relu_12,@"STO_CUDA_ENTRY STV_DEFAULT"
triton_poi_fused__native_batch_norm_legit_no_training_add_relu_12:
.text.triton_poi_fused__native_batch_norm_legit_no_training_add_relu_12:
[----:B------:R-:W-:Y:S01]  /*0000*/  LDC R1, c[0x0][0x28] ;  /* 0x00000a00ff017b82 */ /* 0x000fe20000000800 */
[----:B------:R-:W1:Y:S07]  /*0010*/  S2R R0, SR_TID.X ;  /* 0x0000000000007919 */ /* 0x000e6e0000002100 */
[----:B------:R-:W2:Y:S01]  /*0020*/  LDC.64 R24, c[0x0][0x220] ;  /* 0x00008800ff187b82 */ /* 0x000ea20000000a00 */
[----:B------:R-:W-:Y:S01]  /*0030*/  ULDC.64 UR4, c[0x0][0x208] ;  /* 0x0000820000047ab9 */ /* 0x000fe20000000a00 */
[----:B------:R-:W3:Y:S06]  /*0040*/  S2R R5, SR_CTAID.X ;  /* 0x0000000000057919 */ /* 0x000eec0000002500 */
[----:B------:R-:W4:Y:S08]  /*0050*/  LDC.64 R12, c[0x0][0x218] ;  /* 0x00008600ff0c7b82 */ /* 0x000f300000000a00 */
[----:B------:R-:W5:Y:S08]  /*0060*/  LDC.64 R22, c[0x0][0x210] ;  /* 0x00008400ff167b82 */ /* 0x000f700000000a00 */
[----:B------:R-:W5:Y:S01]  /*0070*/  LDC.64 R20, c[0x0][0x228] ;  /* 0x00008a00ff147b82 */ /* 0x000f620000000a00 */
[----:B-1----:R-:W-:-:S07]  /*0080*/  SHF.L.U32 R0, R0, 0x2, RZ ;  /* 0x0000000200007819 */ /* 0x002fce00000006ff */
[----:B------:R-:W1:Y:S01]  /*0090*/  LDC.64 R16, c[0x0][0x230] ;  /* 0x00008c00ff107b82 */ /* 0x000e620000000a00 */
[----:B---3--:R-:W-:Y:S02]  /*00a0*/  SHF.R.S32.HI R3, RZ, 0x15, R5 ;  /* 0x00000015ff037819 */ /* 0x008fe40000011405 */
[----:B------:R-:W-:Y:S02]  /*00b0*/  LOP3.LUT R0, R0, 0x1fc, RZ, 0xc0, !PT ;  /* 0x000001fc00007812 */ /* 0x000fe400078ec0ff */
[----:B------:R-:W-:-:S03]  /*00c0*/  SGXT R3, R3, 0x1 ;  /* 0x000000010303781a */ /* 0x000fc60000000200 */
[----:B------:R-:W3:Y:S01]  /*00d0*/  LDC.64 R30, c[0x0][0x238] ;  /* 0x00008e00ff1e7b82 */ /* 0x000ee20000000a00 */
[----:B------:R-:W-:-:S04]  /*00e0*/  LEA R0, R5, R0, 0xa ;  /* 0x0000000005007211 */ /* 0x000fc800078e50ff */
[----:B------:R-:W-:-:S04]  /*00f0*/  LEA.HI R3, R3, R0, RZ, 0x4 ;  /* 0x0000000003037211 */ /* 0x000fc800078f20ff */
[----:B------:R-:W-:-:S04]  /*0100*/  LOP3.LUT R3, R3, 0xfffffff0, RZ, 0xc0, !PT ;  /* 0xfffffff003037812 */ /* 0x000fc800078ec0ff */
[----:B------:R-:W-:-:S05]  /*0110*/  IADD3 R3, R0, -R3, RZ ;  /* 0x8000000300037210 */ /* 0x000fca0007ffe0ff */
[----:B--2---:R-:W-:-:S06]  /*0120*/  IMAD.WIDE R24, R3, 0x4, R24 ;  /* 0x0000000403187825 */ /* 0x004fcc00078e0218 */
[----:B------:R-:W2:Y:S01]  /*0130*/  LDG.E.EL.128 R24, desc[UR4][R24.64] ;  /* 0x0000000418187981 */ /* 0x000ea2000c2e1d00 */
[----:B----4-:R-:W-:-:S04]  /*0140*/  IMAD.WIDE R12, R3, 0x4, R12 ;  /* 0x00000004030c7825 */ /* 0x010fc800078e020c */
[----:B-----5:R-:W-:Y:S02]  /*0150*/  IMAD.WIDE R22, R0, 0x4, R22 ;  /* 0x0000000400167825 */ /* 0x020fe400078e0216 */
[----:B------:R-:W4:Y:S02]  /*0160*/  LDG.E.EL.128 R12, desc[UR4][R12.64] ;  /* 0x000000040c0c7981 */ /* 0x000f24000c2e1d00 */
[C---:B0-----:R-:W-:Y:S02]  /*0170*/  IMAD.WIDE R20, R3.reuse, 0x4, R20 ;  /* 0x0000000403147825 */ /* 0x041fe400078e0214 */
[----:B------:R-:W4:Y:S02]  /*0180*/  LDG.E.128 R8, desc[UR4][R22.64] ;  /* 0x0000000416087981 */ /* 0x000f24000c1e1d00 */
[----:B-1----:R-:W-:-:S04]  /*0190*/  IMAD.WIDE R16, R3, 0x4, R16 ;  /* 0x0000000403107825 */ /* 0x002fc800078e0210 */
[----:B--2---:R-:W-:Y:S01]  /*01a0*/  FADD R18, R25, 9.9999997473787516356e-06 ;  /* 0x3727c5ac19127421 */ /* 0x004fe20000000000 */
[----:B------:R-:W-:Y:S01]  /*01b0*/  FADD R26, R26, 9.9999997473787516356e-06 ;  /* 0x3727c5ac1a1a7421 */ /* 0x000fe20000000000 */
[----:B------:R-:W-:-:S03]  /*01c0*/  FADD R4, R24, 9.9999997473787516356e-06 ;  /* 0x3727c5ac18047421 */ /* 0x000fc60000000000 */
[----:B------:R-:W0:Y:S08]  /*01d0*/  MUFU.SQRT R2, R26 ;  /* 0x0000001a00027308 */ /* 0x000e300000002000 */
[----:B------:R-:W1:Y:S01]  /*01e0*/  MUFU.SQRT R18, R18 ;  /* 0x0000001200127308 */ /* 0x000e620000002000 */
[----:B0-----:R-:W-:-:S07]  /*01f0*/  FSETP.GT.AND P2, PT, R2, 8.50705917302346158658e+37, PT ;  /* 0x7e8000000200780b */ /* 0x001fce0003f44000 */
[----:B------:R0:W2:Y:S01]  /*0200*/  MUFU.SQRT R19, R4 ;  /* 0x0000000400137308 */ /* 0x0000a20000002000 */
[----:B------:R-:W-:Y:S02]  /*0210*/  FSETP.GEU.AND P5, PT, R2, 1.175494350822287508e-38, PT ;  /* 0x008000000200780b */ /* 0x000fe40003fae000 */
[C---:B-1----:R-:W-:Y:S02]  /*0220*/  FSETP.GT.AND P1, PT, R18.reuse, 8.50705917302346158658e+37, PT ;  /* 0x7e8000001200780b */ /* 0x042fe40003f24000 */
[----:B------:R-:W-:Y:S01]  /*0230*/  FSETP.GEU.AND P4, PT, R18, 1.175494350822287508e-38, PT ;  /* 0x008000001200780b */ /* 0x000fe20003f8e000 */
[----:B------:R-:W-:Y:S01]  /*0240*/  HFMA2.MMA R24, -RZ, RZ, 1.625, 0 ;  /* 0x3e800000ff187435 */ /* 0x000fe200000001ff */
[----:B0-----:R-:W5:Y:S01]  /*0250*/  LDG.E.128 R4, desc[UR4][R22.64+0x800] ;  /* 0x0008000416047981 */ /* 0x001f62000c1e1d00 */
[C---:B--2---:R-:W-:Y:S02]  /*0260*/  FSETP.GT.AND P0, PT, R19.reuse, 8.50705917302346158658e+37, PT ;  /* 0x7e8000001300780b */ /* 0x044fe40003f04000 */
[----:B------:R-:W-:Y:S01]  /*0270*/  FSETP.GEU.AND P3, PT, R19, 1.175494350822287508e-38, PT ;  /* 0x008000001300780b */ /* 0x000fe20003f6e000 */
[----:B------:R-:W-:-:S05]  /*0280*/  @P2 FMUL R2, R2, 0.25 ;  /* 0x3e80000002022820 */ /* 0x000fca0000400000 */
[----:B------:R-:W-:Y:S01]  /*0290*/  @P1 FMUL R18, R18, 0.25 ;  /* 0x3e80000012121820 */ /* 0x000fe20000400000 */
[----:B------:R-:W-:Y:S01]  /*02a0*/  FSEL R3, R24, 1, P1 ;  /* 0x3f80000018037808 */ /* 0x000fe20000800000 */
[----:B------:R-:W-:Y:S01]  /*02b0*/  @!P5 FMUL R2, R2, 16777216 ;  /* 0x4b8000000202d820 */ /* 0x000fe20000400000 */
[----:B------:R-:W2:Y:S01]  /*02c0*/  LDG.E.EL.128 R20, desc[UR4][R20.64] ;  /* 0x0000000414147981 */ /* 0x000ea2000c2e1d00 */
[----:B------:R-:W-:Y:S01]  /*02d0*/  @!P4 FMUL R18, R18, 16777216 ;  /* 0x4b8000001212c820 */ /* 0x000fe20000400000 */
[----:B------:R-:W-:-:S03]  /*02e0*/  @P0 FMUL R19, R19, 0.25 ;  /* 0x3e80000013130820 */ /* 0x000fc60000400000 */
[----:B------:R-:W-:Y:S01]  /*02f0*/  MUFU.RCP R2, R2 ;  /* 0x0000000200027308 */ /* 0x000fe20000001000 */
[----:B------:R-:W-:-:S07]  /*0300*/  @!P3 FMUL R19, R19, 16777216 ;  /* 0x4b8000001313b820 */ /* 0x000fce0000400000 */
[----:B------:R-:W0:Y:S01]  /*0310*/  MUFU.RCP R18, R18 ;  /* 0x0000001200127308 */ /* 0x000e220000001000 */
[----:B------:R-:W-:-:S07]  /*0320*/  @!P4 FMUL R3, R3, 16777216 ;  /* 0x4b8000000303c820 */ /* 0x000fce0000400000 */
[----:B------:R1:W0:Y:S02]  /*0330*/  MUFU.RCP R25, R19 ;  /* 0x0000001300197308 */ /* 0x0002240000001000 */
[----:B-1----:R-:W-:-:S05]  /*0340*/  FSEL R19, R24, 1, P2 ;  /* 0x3f80000018137808 */ /* 0x002fca0001000000 */
[----:B------:R-:W-:Y:S01]  /*0350*/  @!P5 FMUL R19, R19, 16777216 ;  /* 0x4b8000001313d820 */ /* 0x000fe20000400000 */
[----:B0-----:R-:W-:-:S03]  /*0360*/  FMUL R3, R18, R3 ;  /* 0x0000000312037220 */ /* 0x001fc60000400000 */
[----:B------:R-:W-:Y:S02]  /*0370*/  FMUL R2, R2, R19 ;  /* 0x0000001302027220 */ /* 0x000fe40000400000 */
[----:B------:R-:W2:Y:S01]  /*0380*/  LDG.E.EL.128 R16, desc[UR4][R16.64] ;  /* 0x0000000410107981 */ /* 0x000ea2000c2e1d00 */
[----:B------:R-:W-:Y:S01]  /*0390*/  FSEL R26, R24, 1, P0 ;  /* 0x3f800000181a7808 */ /* 0x000fe20000000000 */
[----:B------:R-:W-:-:S04]  /*03a0*/  FADD R27, R27, 9.9999997473787516356e-06 ;  /* 0x3727c5ac1b1b7421 */ /* 0x000fc80000000000 */
[----:B------:R-:W-:-:S04]  /*03b0*/  @!P3 FMUL R26, R26, 16777216 ;  /* 0x4b8000001a1ab820 */ /* 0x000fc80000400000 */
[----:B------:R-:W-:Y:S02]  /*03c0*/  FMUL R25, R25, R26 ;  /* 0x0000001a19197220 */ /* 0x000fe40000400000 */
[----:B------:R-:W0:Y:S02]  /*03d0*/  MUFU.SQRT R26, R27 ;  /* 0x0000001b001a7308 */ /* 0x000e240000002000 */
[C---:B0-----:R-:W-:Y:S02]  /*03e0*/  FSETP.GT.AND P0, PT, R26.reuse, 8.50705917302346158658e+37, PT ;  /* 0x7e8000001a00780b */ /* 0x041fe40003f04000 */
[----:B------:R-:W-:Y:S01]  /*03f0*/  FSETP.GEU.AND P1, PT, R26, 1.175494350822287508e-38, PT ;  /* 0x008000001a00780b */ /* 0x000fe20003f2e000 */
[----:B----4-:R-:W-:-:S10]  /*0400*/  FADD R8, R8, -R12 ;  /* 0x8000000c08087221 */ /* 0x010fd40000000000 */
[----:B------:R-:W-:-:S04]  /*0410*/  @P0 FMUL R26, R26, 0.25 ;  /* 0x3e8000001a1a0820 */ /* 0x000fc80000400000 */
[----:B------:R-:W-:-:S04]  /*0420*/  @!P1 FMUL R26, R26, 16777216 ;  /* 0x4b8000001a1a9820 */ /* 0x000fc80000400000 */
[----:B------:R-:W0:Y:S01]  /*0430*/  MUFU.RCP R28, R26 ;  /* 0x0000001a001c7308 */ /* 0x000e220000001000 */
[----:B------:R-:W-:Y:S01]  /*0440*/  FMUL R27, R25, R8 ;  /* 0x00000008191b7220 */ /* 0x000fe20000400000 */
[----:B------:R-:W-:Y:S01]  /*0450*/  FSEL R29, R24, 1, P0 ;  /* 0x3f800000181d7808 */ /* 0x000fe20000000000 */
[----:B---3--:R-:W-:-:S04]  /*0460*/  IMAD.WIDE R30, R0, 0x4, R30 ;  /* 0x00000004001e7825 */ /* 0x008fc800078e021e */
[----:B------:R-:W-:Y:S01]  /*0470*/  FADD R8, R9, -R13 ;  /* 0x8000000d09087221 */ /* 0x000fe20000000000 */
[----:B------:R-:W-:Y:S01]  /*0480*/  @!P1 FMUL R29, R29, 16777216 ;  /* 0x4b8000001d1d9820 */ /* 0x000fe20000400000 */
[----:B------:R-:W-:-:S03]  /*0490*/  FADD R11, R11, -R15 ;  /* 0x8000000f0b0b7221 */ /* 0x000fc60000000000 */
[----:B0-----:R-:W-:Y:S01]  /*04a0*/  FMUL R28, R28, R29 ;  /* 0x0000001d1c1c7220 */ /* 0x001fe20000400000 */
[----:B-----5:R-:W-:-:S04]  /*04b0*/  FADD R4, R4, -R12 ;  /* 0x8000000c04047221 */ /* 0x020fc80000000000 */
[----:B------:R-:W-:Y:S01]  /*04c0*/  FMUL R25, R25, R4 ;  /* 0x0000000419197220 */ /* 0x000fe20000400000 */
[----:B------:R-:W-:Y:S01]  /*04d0*/  FADD R12, R5, -R13 ;  /* 0x8000000d050c7221 */ /* 0x000fe20000000000 */
[----:B------:R-:W-:Y:S01]  /*04e0*/  FADD R29, R6, -R14 ;  /* 0x8000000e061d7221 */ /* 0x000fe20000000000 */
[----:B------:R-:W-:Y:S02]  /*04f0*/  FADD R15, R7, -R15 ;  /* 0x8000000f070f7221 */ /* 0x000fe40000000000 */
[----:B------:R-:W3:Y:S01]  /*0500*/  LDG.E.128 R4, desc[UR4][R30.64+0x800] ;  /* 0x000800041e047981 */ /* 0x000ee2000c1e1d00 */
[C-C-:B--2---:R-:W-:Y:S01]  /*0510*/  FFMA R9, R20.reuse, R27, R16.reuse ;  /* 0x0000001b14097223 */ /* 0x144fe20000000010 */
[----:B------:R-:W-:Y:S02]  /*0520*/  FFMA R16, R20, R25, R16 ;  /* 0x0000001914107223 */ /* 0x000fe40000000010 */
[----:B------:R-:W2:Y:S01]  /*0530*/  LDG.E.128 R24, desc[UR4][R30.64] ;  /* 0x000000041e187981 */ /* 0x000ea2000c1e1d00 */
[----:B------:R-:W-:Y:S01]  /*0540*/  FADD R13, R10, -R14 ;  /* 0x8000000e0a0d7221 */ /* 0x000fe20000000000 */
[C---:B------:R-:W-:Y:S01]  /*0550*/  FMUL R8, R3.reuse, R8 ;  /* 0x0000000803087220 */ /* 0x040fe20000400000 */
[----:B------:R-:W-:Y:S01]  /*0560*/  FMUL R12, R3, R12 ;  /* 0x0000000c030c7220 */ /* 0x000fe20000400000 */
[C---:B------:R-:W-:Y:S01]  /*0570*/  FMUL R29, R2.reuse, R29 ;  /* 0x0000001d021d7220 */ /* 0x040fe20000400000 */
[----:B------:R-:W-:Y:S01]  /*0580*/  FMUL R13, R2, R13 ;  /* 0x0000000d020d7220 */ /* 0x000fe20000400000 */
[----:B------:R-:W-:Y:S01]  /*0590*/  FMUL R10, R28, R11 ;  /* 0x0000000b1c0a7220 */ /* 0x000fe20000400000 */
[----:B------:R-:W0:Y:S01]  /*05a0*/  LDC.64 R2, c[0x0][0x240] ;  /* 0x00009000ff027b82 */ /* 0x000e220000000a00 */
[----:B------:R-:W-:Y:S01]  /*05b0*/  FFMA R8, R21, R8, R17 ;  /* 0x0000000815087223 */ /* 0x000fe20000000011 */
[--C-:B------:R-:W-:Y:S01]  /*05c0*/  FFMA R13, R22, R13, R18.reuse ;  /* 0x0000000d160d7223 */ /* 0x100fe20000000012 */
[----:B------:R-:W-:Y:S01]  /*05d0*/  FFMA R10, R23, R10, R19 ;  /* 0x0000000a170a7223 */ /* 0x000fe20000000013 */
[----:B------:R-:W-:Y:S01]  /*05e0*/  FMUL R28, R28, R15 ;  /* 0x0000000f1c1c7220 */ /* 0x000fe20000400000 */
[----:B------:R-:W-:Y:S01]  /*05f0*/  FSETP.GEU.AND P3, PT, R9, RZ, PT ;  /* 0x000000ff0900720b */ /* 0x000fe20003f6e000 */
[----:B------:R-:W-:Y:S01]  /*0600*/  FFMA R17, R21, R12, R17 ;  /* 0x0000000c15117223 */ /* 0x000fe20000000011 */
[----:B------:R-:W-:Y:S01]  /*0610*/  FSETP.GEU.AND P2, PT, R8, RZ, PT ;  /* 0x000000ff0800720b */ /* 0x000fe20003f4e000 */
[----:B------:R-:W-:Y:S01]  /*0620*/  FFMA R18, R22, R29, R18 ;  /* 0x0000001d16127223 */ /* 0x000fe20000000012 */
[----:B------:R-:W-:Y:S01]  /*0630*/  FSETP.GEU.AND P1, PT, R13, RZ, PT ;  /* 0x000000ff0d00720b */ /* 0x000fe20003f2e000 */
[----:B------:R-:W-:Y:S01]  /*0640*/  FFMA R28, R23, R28, R19 ;  /* 0x0000001c171c7223 */ /* 0x000fe20000000013 */
[----:B------:R-:W-:-:S02]  /*0650*/  FSETP.GEU.AND P0, PT, R10, RZ, PT ;  /* 0x000000ff0a00720b */ /* 0x000fc40003f0e000 */
[----:B------:R-:W-:Y:S02]  /*0660*/  FSEL R9, R9, RZ, P3 ;  /* 0x000000ff09097208 */ /* 0x000fe40001800000 */
[----:B------:R-:W-:Y:S02]  /*0670*/  FSEL R8, R8, RZ, P2 ;  /* 0x000000ff08087208 */ /* 0x000fe40001000000 */
[----:B------:R-:W-:Y:S02]  /*0680*/  FSEL R13, R13, RZ, P1 ;  /* 0x000000ff0d0d7208 */ /* 0x000fe40000800000 */
[----:B------:R-:W-:Y:S02]  /*0690*/  FSEL R10, R10, RZ, P0 ;  /* 0x000000ff0a0a7208 */ /* 0x000fe40000000000 */
[----:B------:R-:W-:Y:S02]  /*06a0*/  FSETP.GEU.AND P3, PT, R16, RZ, PT ;  /* 0x000000ff1000720b */ /* 0x000fe40003f6e000 */
[----:B------:R-:W-:-:S02]  /*06b0*/  FSETP.GEU.AND P2, PT, R17, RZ, PT ;  /* 0x000000ff1100720b */ /* 0x000fc40003f4e000 */
[----:B------:R-:W-:Y:S02]  /*06c0*/  FSETP.GEU.AND P1, PT, R18, RZ, PT ;  /* 0x000000ff1200720b */ /* 0x000fe40003f2e000 */
[----:B------:R-:W-:Y:S02]  /*06d0*/  FSETP.GEU.AND P0, PT, R28, RZ, PT ;  /* 0x000000ff1c00720b */ /* 0x000fe40003f0e000 */
[----:B------:R-:W-:Y:S02]  /*06e0*/  FSEL R11, R18, RZ, P1 ;  /* 0x000000ff120b7208 */ /* 0x000fe40000800000 */
[----:B------:R-:W-:Y:S01]  /*06f0*/  FSEL R28, R28, RZ, P0 ;  /* 0x000000ff1c1c7208 */ /* 0x000fe20000000000 */
[----:B0-----:R-:W-:-:S04]  /*0700*/  IMAD.WIDE R2, R0, 0x4, R2 ;  /* 0x0000000400027825 */ /* 0x001fc800078e0202 */
[----:B---3--:R-:W-:Y:S01]  /*0710*/  FADD R6, R6, R11 ;  /* 0x0000000b06067221 */ /* 0x008fe20000000000 */
[----:B------:R-:W-:Y:S01]  /*0720*/  FADD R7, R7, R28 ;  /* 0x0000001c07077221 */ /* 0x000fe20000000000 */
[----:B--2---:R-:W-:Y:S01]  /*0730*/  FADD R24, R24, R9 ;  /* 0x0000000918187221 */ /* 0x004fe20000000000 */
[----:B------:R-:W-:Y:S01]  /*0740*/  FADD R25, R25, R8 ;  /* 0x0000000819197221 */ /* 0x000fe20000000000 */
[----:B------:R-:W-:Y:S02]  /*0750*/  FSEL R9, R16, RZ, P3 ;  /* 0x000000ff10097208 */ /* 0x000fe40001800000 */
[----:B------:R-:W-:Y:S01]  /*0760*/  FSEL R8, R17, RZ, P2 ;  /* 0x000000ff11087208 */ /* 0x000fe20001000000 */
[----:B------:R-:W-:Y:S01]  /*0770*/  FADD R26, R26, R13 ;  /* 0x0000000d1a1a7221 */ /* 0x000fe20000000000 */
[----:B------:R-:W-:Y:S01]  /*0780*/  FADD R27, R27, R10 ;  /* 0x0000000a1b1b7221 */ /* 0x000fe20000000000 */
[----:B------:R-:W-:Y:S02]  /*0790*/  FADD R4, R4, R9 ;  /* 0x0000000904047221 */ /* 0x000fe40000000000 */
[----:B------:R-:W-:-:S02]  /*07a0*/  FADD R5, R5, R8 ;  /* 0x0000000805057221 */ /* 0x000fc40000000000 */
[----:B------:R-:W-:Y:S04]  /*07b0*/  STG.E.128 desc[UR4][R2.64], R24 ;  /* 0x0000001802007986 */ /* 0x000fe8000c101d04 */
[----:B------:R-:W-:Y:S01]  /*07c0*/  STG.E.128 desc[UR4][R2.64+0x800], R4 ;  /* 0x0008000402007986 */ /* 0x000fe2000c101d04 */
[----:B------:R-:W-:Y:S05]  /*07d0*/  EXIT ;  /* 0x000000000000794d */ /* 0x000fea0003800000 */
.L_x_0:
[----:B------:R-:W-:-:S00]  /*07e0*/  BRA `(.L_x_0) ;  /* 0xfffffffc00fc7947 */ /* 0x000fc0000383ffff */
[----:B------:R-:W-:-:S00]  /*07f0*/  NOP ;  /* 0x0000000000007918 */ /* 0x000fc00000000000 */
        /* <DEDUP_REMOVED lines=8> */
.L_x_1:


//--------------------- .nv.global.init           --------------------------
	.section	.nv.global.init,"aw",@progbits
.nv.global.init:
	.type		_$_str,@object
	.size		_$_str,(_$_str_$_2 - _$_str)
_$_str:
        /*0000*/ 	.byte	0x5f, 0x5f, 0x43, 0x55, 0x44, 0x41, 0x5f, 0x46, 0x54, 0x5a, 0x00
	.type		_$_str_$_2,@object
	.size		_$_str_$_2,(.L_1 - _$_str_$_2)
_$_str_$_2:
        /*000b*/ 	.byte	0x5f, 0x5f, 0x43, 0x55, 0x44, 0x41, 0x5f, 0x50, 0x52, 0x45, 0x43, 0x5f, 0x53, 0x51, 0x52, 0x54
        /*001b*/ 	.byte	0x00
.L_1:


//--------------------- .nv.constant0.triton_poi_fused__native_batch_norm_legit_no_training_add_relu_12 --------------------------
	.section	.nv.constant0.triton_poi_fused__native_batch_norm_legit_no_training_add_relu_12,"a",@progbits
	.sectionflags	@""
	.align	4
.nv.constant0.triton_poi_fused__native_batch_norm_legit_no_training_add_relu_12:
	.zero		588
